//
// Generated by NVIDIA NVVM Compiler
//
// Compiler Build ID: CL-36424714
// Cuda compilation tools, release 13.0, V13.0.88
// Based on NVVM 20.0.0
//

.version 9.0
.target sm_100
.address_size 64

	// .globl	_Z25histogram_parallel_sharedPcjPj
// _ZZ25histogram_parallel_sharedPcjPjE12sh_histogram has been demoted

.visible .entry _Z25histogram_parallel_sharedPcjPj(
	.param .u64 .ptr .align 1 _Z25histogram_parallel_sharedPcjPj_param_0,
	.param .u32 _Z25histogram_parallel_sharedPcjPj_param_1,
	.param .u64 .ptr .align 1 _Z25histogram_parallel_sharedPcjPj_param_2
)
{
	.reg .pred 	%p<8>;
	.reg .b16 	%rs<4>;
	.reg .b32 	%r<34>;
	.reg .b64 	%rd<13>;
	// demoted variable
	.shared .align 4 .b8 _ZZ25histogram_parallel_sharedPcjPjE12sh_histogram[28];
	ld.param.u64 	%rd5, [_Z25histogram_parallel_sharedPcjPj_param_0];
	ld.param.u32 	%r17, [_Z25histogram_parallel_sharedPcjPj_param_1];
	ld.param.u64 	%rd6, [_Z25histogram_parallel_sharedPcjPj_param_2];
	mov.u32 	%r18, %ctaid.x;
	mov.u32 	%r1, %ntid.x;
	mov.u32 	%r33, %tid.x;
	mad.lo.s32 	%r3, %r18, %r1, %r33;
	setp.gt.u32 	%p1, %r33, 6;
	@%p1 bra 	$L__BB0_3;
	shl.b32 	%r19, %r33, 2;
	mov.u32 	%r20, _ZZ25histogram_parallel_sharedPcjPjE12sh_histogram;
	add.s32 	%r30, %r20, %r19;
	shl.b32 	%r5, %r1, 2;
	mov.u32 	%r31, %r33;
$L__BB0_2:
	mov.b32 	%r21, 0;
	st.shared.u32 	[%r30], %r21;
	add.s32 	%r31, %r31, %r1;
	add.s32 	%r30, %r30, %r5;
	setp.lt.u32 	%p2, %r31, 7;
	@%p2 bra 	$L__BB0_2;
$L__BB0_3:
	bar.sync 	0;
	setp.ge.u32 	%p3, %r3, %r17;
	@%p3 bra 	$L__BB0_6;
	cvt.u64.u32 	%rd7, %r3;
	cvta.to.global.u64 	%rd8, %rd5;
	add.s64 	%rd9, %rd8, %rd7;
	ld.global.u8 	%rs2, [%rd9];
	add.s16 	%rs1, %rs2, -97;
	and.b16  	%rs3, %rs1, 255;
	setp.gt.u16 	%p4, %rs3, 25;
	@%p4 bra 	$L__BB0_6;
	cvt.u32.u16 	%r22, %rs1;
	and.b32  	%r23, %r22, 252;
	mov.u32 	%r24, _ZZ25histogram_parallel_sharedPcjPjE12sh_histogram;
	add.s32 	%r25, %r24, %r23;
	atom.shared.add.u32 	%r26, [%r25], 1;
$L__BB0_6:
	setp.gt.u32 	%p5, %r33, 6;
	bar.sync 	0;
	@%p5 bra 	$L__BB0_11;
	mul.wide.u32 	%rd10, %r33, 4;
	cvta.to.global.u64 	%rd11, %rd6;
	add.s64 	%rd12, %rd11, %rd10;
	mul.wide.u32 	%rd2, %r1, 4;
	shl.b32 	%r27, %r33, 2;
	mov.u32 	%r28, _ZZ25histogram_parallel_sharedPcjPjE12sh_histogram;
	add.s32 	%r32, %r28, %r27;
	shl.b32 	%r11, %r1, 2;
$L__BB0_8:
	ld.shared.u32 	%r14, [%r32];
	setp.eq.s32 	%p6, %r14, 0;
	@%p6 bra 	$L__BB0_10;
	atom.global.add.u32 	%r29, [%rd12], %r14;
$L__BB0_10:
	add.s32 	%r33, %r33, %r1;
	add.s64 	%rd12, %rd12, %rd2;
	add.s32 	%r32, %r32, %r11;
	setp.lt.u32 	%p7, %r33, 7;
	@%p7 bra 	$L__BB0_8;
$L__BB0_11:
	ret;

}


// ===== COMPILED SASS (sm_100) =====

	.target	sm_100

	.elftype	@"ET_EXEC"


//--------------------- .note.nv.tkinfo           --------------------------
	.section	.note.nv.tkinfo,"",@"SHT_NOTE"
	.sectionflags	@"SHF_NOTE_NV_TKINFO"
	.tkinfo
        /*0018*/ 	.word	0x00000002
        /*0030*/ 	.string	""
        /*0030*/ 	.string	"ptxas"
        /*0030*/ 	.string	"Cuda compilation tools, release 13.0, V13.0.88"
        /*0030*/ 	.string	"Build cuda_13.0.r13.0/compiler.36424714_0"
        /*0030*/ 	.string	"-arch sm_100 -m 64 "



//--------------------- .note.nv.cuinfo           --------------------------
	.section	.note.nv.cuinfo,"",@"SHT_NOTE"
	.sectionflags	@"SHF_NOTE_NV_CUINFO"
        /*0018*/ 	.short	0x0002
        /*001a*/ 	.short	0x0064
        /*001c*/ 	.short	0x0082
	.zero		2


//--------------------- .nv.info                  --------------------------
	.section	.nv.info,"",@"SHT_CUDA_INFO"
	.align	4


	//----- nvinfo : EIATTR_REGCOUNT
	.align		4
        /*0000*/ 	.byte	0x04, 0x2f
        /*0002*/ 	.short	(.L_1 - .L_0)
	.align		4
.L_0:
        /*0004*/ 	.word	index@(_Z25histogram_parallel_sharedPcjPj)
        /*0008*/ 	.word	0x0000000a


	//----- nvinfo : EIATTR_FRAME_SIZE
	.align		4
.L_1:
        /*000c*/ 	.byte	0x04, 0x11
        /*000e*/ 	.short	(.L_3 - .L_2)
	.align		4
.L_2:
        /*0010*/ 	.word	index@(_Z25histogram_parallel_sharedPcjPj)
        /*0014*/ 	.word	0x00000000


	//----- nvinfo : EIATTR_MIN_STACK_SIZE
	.align		4
.L_3:
        /*0018*/ 	.byte	0x04, 0x12
        /*001a*/ 	.short	(.L_5 - .L_4)
	.align		4
.L_4:
        /*001c*/ 	.word	index@(_Z25histogram_parallel_sharedPcjPj)
        /*0020*/ 	.word	0x00000000
.L_5:


//--------------------- .nv.compat                --------------------------
	.section	.nv.compat,"",@"SHT_CUDA_COMPAT_INFO"
	.align	4
        /*0000*/ 	.byte	0x02, 0x09, 0x00, 0x00, 0x02, 0x02, 0x01, 0x00, 0x02, 0x05, 0x05, 0x00, 0x03, 0x07, 0x01, 0x01
        /*0010*/ 	.byte	0x02, 0x03, 0x00, 0x00, 0x02, 0x06, 0x01, 0x00, 0x04, 0x0b, 0x08, 0x00, 0x09, 0x00, 0x00, 0x00
        /*0020*/ 	.byte	0x00, 0x00, 0x00, 0x00


//--------------------- .nv.info._Z25histogram_parallel_sharedPcjPj --------------------------
	.section	.nv.info._Z25histogram_parallel_sharedPcjPj,"",@"SHT_CUDA_INFO"
	.sectionflags	@""
	.align	4


	//----- nvinfo : EIATTR_CUDA_API_VERSION
	.align		4
        /*0000*/ 	.byte	0x04, 0x37
        /*0002*/ 	.short	(.L_7 - .L_6)
.L_6:
        /*0004*/ 	.word	0x00000082


	//----- nvinfo : EIATTR_KPARAM_INFO
	.align		4
.L_7:
        /*0008*/ 	.byte	0x04, 0x17
        /*000a*/ 	.short	(.L_9 - .L_8)
.L_8:
        /*000c*/ 	.word	0x00000000
        /*0010*/ 	.short	0x0002
        /*0012*/ 	.short	0x0010
        /*0014*/ 	.byte	0x00, 0xf5, 0x21, 0x00


	//----- nvinfo : EIATTR_KPARAM_INFO
	.align		4
.L_9:
        /*0018*/ 	.byte	0x04, 0x17
        /*001a*/ 	.short	(.L_11 - .L_10)
.L_10:
        /*001c*/ 	.word	0x00000000
        /*0020*/ 	.short	0x0001
        /*0022*/ 	.short	0x0008
        /*0024*/ 	.byte	0x00, 0xf0, 0x11, 0x00


	//----- nvinfo : EIATTR_KPARAM_INFO
	.align		4
.L_11:
        /*0028*/ 	.byte	0x04, 0x17
        /*002a*/ 	.short	(.L_13 - .L_12)
.L_12:
        /*002c*/ 	.word	0x00000000
        /*0030*/ 	.short	0x0000
        /*0032*/ 	.short	0x0000
        /*0034*/ 	.byte	0x00, 0xf5, 0x21, 0x00


	//----- nvinfo : EIATTR_SPARSE_MMA_MASK
	.align		4
.L_13:
        /*0038*/ 	.byte	0x03, 0x50
        /*003a*/ 	.short	0x0000


	//----- nvinfo : EIATTR_MAXREG_COUNT
	.align		4
        /*003c*/ 	.byte	0x03, 0x1b
        /*003e*/ 	.short	0x00ff


	//----- nvinfo : EIATTR_NUM_BARRIERS
	.align		4
        /*0040*/ 	.byte	0x02, 0x4c
        /*0042*/ 	.byte	0x01
	.zero		1


	//----- nvinfo : EIATTR_MERCURY_ISA_VERSION
	.align		4
        /*0044*/ 	.byte	0x03, 0x5f
        /*0046*/ 	.short	0x0101


	//----- nvinfo : EIATTR_VRC_CTA_INIT_COUNT
	.align		4
        /*0048*/ 	.byte	0x02, 0x4a
	.zero		1
	.zero		1


	//----- nvinfo : EIATTR_EXIT_INSTR_OFFSETS
	.align		4
        /*004c*/ 	.byte	0x04, 0x1c
        /*004e*/ 	.short	(.L_15 - .L_14)


	//   ....[0]....
.L_14:
        /*0050*/ 	.word	0x00000290


	//   ....[1]....
        /*0054*/ 	.word	0x000003b0


	//----- nvinfo : EIATTR_CRS_STACK_SIZE
	.align		4
.L_15:
        /*0058*/ 	.byte	0x04, 0x1e
        /*005a*/ 	.short	(.L_17 - .L_16)
.L_16:
        /*005c*/ 	.word	0x00000000


	//----- nvinfo : EIATTR_CBANK_PARAM_SIZE
	.align		4
.L_17:
        /*0060*/ 	.byte	0x03, 0x19
        /*0062*/ 	.short	0x0018


	//----- nvinfo : EIATTR_PARAM_CBANK
	.align		4
        /*0064*/ 	.byte	0x04, 0x0a
        /*0066*/ 	.short	(.L_19 - .L_18)
	.align		4
.L_18:
        /*0068*/ 	.word	index@(.nv.constant0._Z25histogram_parallel_sharedPcjPj)
        /*006c*/ 	.short	0x0380
        /*006e*/ 	.short	0x0018


	//----- nvinfo : EIATTR_SW_WAR
	.align		4
.L_19:
        /*0070*/ 	.byte	0x04, 0x36
        /*0072*/ 	.short	(.L_21 - .L_20)
.L_20:
        /*0074*/ 	.word	0x00000008
.L_21:


//--------------------- .nv.callgraph             --------------------------
	.section	.nv.callgraph,"",@"SHT_CUDA_CALLGRAPH"
	.align	4
	.sectionentsize	8
	.align		4
        /*0000*/ 	.word	0x00000000
	.align		4
        /*0004*/ 	.word	0xffffffff
	.align		4
        /*0008*/ 	.word	0x00000000
	.align		4
        /*000c*/ 	.word	0xfffffffe
	.align		4
        /*0010*/ 	.word	0x00000000
	.align		4
        /*0014*/ 	.word	0xfffffffd
	.align		4
        /*0018*/ 	.word	0x00000000
	.align		4
        /*001c*/ 	.word	0xfffffffc


//--------------------- .text._Z25histogram_parallel_sharedPcjPj --------------------------
	.section	.text._Z25histogram_parallel_sharedPcjPj,"ax",@progbits
	.align	128
        .global         _Z25histogram_parallel_sharedPcjPj
        .type           _Z25histogram_parallel_sharedPcjPj,@function
        .size           _Z25histogram_parallel_sharedPcjPj,(.L_x_9 - _Z25histogram_parallel_sharedPcjPj)
        .other          _Z25histogram_parallel_sharedPcjPj,@"STO_CUDA_ENTRY STV_DEFAULT"
_Z25histogram_parallel_sharedPcjPj:
.text._Z25histogram_parallel_sharedPcjPj:
[----:B------:R-:W-:Y:S01]  /*0000*/  LDC R1, c[0x0][0x37c] ;  /* 0x0000df00ff017b82 */ /* 0x000fe20000000800 */
[----:B------:R-:W0:Y:S07]  /*0010*/  S2R R5, SR_TID.X ;  /* 0x0000000000057919 */ /* 0x000e2e0000002100 */
[----:B------:R-:W1:Y:S01]  /*0020*/  S2UR UR4, SR_CTAID.X ;  /* 0x00000000000479c3 */ /* 0x000e620000002500 */
[----:B------:R-:W-:Y:S07]  /*0030*/  BSSY.RECONVERGENT B0, `(.L_x_0) ;  /* 0x000000f000007945 */ /* 0x000fee0003800200 */
[----:B------:R-:W1:Y:S01]  /*0040*/  LDC R6, c[0x0][0x360] ;  /* 0x0000d800ff067b82 */ /* 0x000e620000000800 */
[----:B0-----:R-:W-:Y:S01]  /*0050*/  ISETP.GT.U32.AND P0, PT, R5, 0x6, PT ;  /* 0x000000060500780c */ /* 0x001fe20003f04070 */
[----:B-1----:R-:W-:-:S12]  /*0060*/  IMAD R2, R6, UR4, R5 ;  /* 0x0000000406027c24 */ /* 0x002fd8000f8e0205 */
[----:B------:R-:W-:Y:S05]  /*0070*/  @P0 BRA `(.L_x_1) ;  /* 0x0000000000280947 */ /* 0x000fea0003800000 */
[----:B------:R-:W0:Y:S01]  /*0080*/  S2UR UR5, SR_CgaCtaId ;  /* 0x00000000000579c3 */ /* 0x000e220000008800 */
[----:B------:R-:W-:Y:S01]  /*0090*/  UMOV UR4, 0x400 ;  /* 0x0000040000047882 */ /* 0x000fe20000000000 */
[----:B------:R-:W-:Y:S01]  /*00a0*/  IMAD.MOV.U32 R3, RZ, RZ, R5 ;  /* 0x000000ffff037224 */ /* 0x000fe200078e0005 */
[----:B0-----:R-:W-:-:S06]  /*00b0*/  ULEA UR4, UR5, UR4, 0x18 ;  /* 0x0000000405047291 */ /* 0x001fcc000f8ec0ff */
[----:B------:R-:W-:-:S07]  /*00c0*/  LEA R0, R5, UR4, 0x2 ;  /* 0x0000000405007c11 */ /* 0x000fce000f8e10ff */
.L_x_2:
[C---:B------:R-:W-:Y:S01]  /*00d0*/  IMAD.IADD R3, R6.reuse, 0x1, R3 ;  /* 0x0000000106037824 */ /* 0x040fe200078e0203 */
[----:B------:R0:W-:Y:S04]  /*00e0*/  STS [R0], RZ ;  /* 0x000000ff00007388 */ /* 0x0001e80000000800 */
[----:B------:R-:W-:Y:S01]  /*00f0*/  ISETP.GE.U32.AND P0, PT, R3, 0x7, PT ;  /* 0x000000070300780c */ /* 0x000fe20003f06070 */
[----:B0-----:R-:W-:-:S12]  /*0100*/  IMAD R0, R6, 0x4, R0 ;  /* 0x0000000406007824 */ /* 0x001fd800078e0200 */
[----:B------:R-:W-:Y:S05]  /*0110*/  @!P0 BRA `(.L_x_2) ;  /* 0xfffffffc00ec8947 */ /* 0x000fea000383ffff */
.L_x_1:
[----:B------:R-:W-:Y:S05]  /*0120*/  BSYNC.RECONVERGENT B0 ;  /* 0x0000000000007941 */ /* 0x000fea0003800200 */
.L_x_0:
[----:B------:R-:W0:Y:S01]  /*0130*/  LDCU UR4, c[0x0][0x388] ;  /* 0x00007100ff0477ac */ /* 0x000e220008000800 */
[----:B------:R-:W-:Y:S01]  /*0140*/  BSSY.RECONVERGENT B0, `(.L_x_3) ;  /* 0x0000013000007945 */ /* 0x000fe20003800200 */
[----:B------:R-:W-:Y:S01]  /*0150*/  BAR.SYNC.DEFER_BLOCKING 0x0 ;  /* 0x0000000000007b1d */ /* 0x000fe20000010000 */
[----:B------:R-:W-:-:S05]  /*0160*/  ISETP.GT.U32.AND P0, PT, R5, 0x6, PT ;  /* 0x000000060500780c */ /* 0x000fca0003f04070 */
[----:B------:R-:W1:Y:S01]  /*0170*/  LDCU.64 UR6, c[0x0][0x358] ;  /* 0x00006b00ff0677ac */ /* 0x000e620008000a00 */
[----:B0-----:R-:W-:-:S13]  /*0180*/  ISETP.GE.U32.AND P1, PT, R2, UR4, PT ;  /* 0x0000000402007c0c */ /* 0x001fda000bf26070 */
[----:B-1----:R-:W-:Y:S05]  /*0190*/  @P1 BRA `(.L_x_4) ;  /* 0x0000000000341947 */ /* 0x002fea0003800000 */
[----:B------:R-:W0:Y:S02]  /*01a0*/  LDCU.64 UR4, c[0x0][0x380] ;  /* 0x00007000ff0477ac */ /* 0x000e240008000a00 */
[----:B0-----:R-:W-:-:S05]  /*01b0*/  IADD3 R2, P1, PT, R2, UR4, RZ ;  /* 0x0000000402027c10 */ /* 0x001fca000ff3e0ff */
[----:B------:R-:W-:-:S05]  /*01c0*/  IMAD.X R3, RZ, RZ, UR5, P1 ;  /* 0x00000005ff037e24 */ /* 0x000fca00088e06ff */
[----:B------:R-:W2:Y:S02]  /*01d0*/  LDG.E.U8 R2, desc[UR6][R2.64] ;  /* 0x0000000602027981 */ /* 0x000ea4000c1e1100 */
[----:B--2---:R-:W-:-:S05]  /*01e0*/  VIADD R0, R2, 0xffffff9f ;  /* 0xffffff9f02007836 */ /* 0x004fca0000000000 */
[----:B------:R-:W-:-:S04]  /*01f0*/  LOP3.LUT R4, R0, 0xff, RZ, 0xc0, !PT ;  /* 0x000000ff00047812 */ /* 0x000fc800078ec0ff */
[----:B------:R-:W-:-:S13]  /*0200*/  ISETP.GT.U32.AND P1, PT, R4, 0x19, PT ;  /* 0x000000190400780c */ /* 0x000fda0003f24070 */
[----:B------:R-:W-:Y:S05]  /*0210*/  @P1 BRA `(.L_x_4) ;  /* 0x0000000000141947 */ /* 0x000fea0003800000 */
[----:B------:R-:W0:Y:S01]  /*0220*/  S2UR UR5, SR_CgaCtaId ;  /* 0x00000000000579c3 */ /* 0x000e220000008800 */
[----:B------:R-:W-:Y:S01]  /*0230*/  UMOV UR4, 0x400 ;  /* 0x0000040000047882 */ /* 0x000fe20000000000 */
[----:B------:R-:W-:Y:S01]  /*0240*/  LOP3.LUT R0, R0, 0xfc, RZ, 0xc0, !PT ;  /* 0x000000fc00007812 */ /* 0x000fe200078ec0ff */
[----:B0-----:R-:W-:-:S09]  /*0250*/  ULEA UR4, UR5, UR4, 0x18 ;  /* 0x0000000405047291 */ /* 0x001fd2000f8ec0ff */
[----:B------:R0:W-:Y:S03]  /*0260*/  ATOMS.POPC.INC.32 RZ, [R0+UR4] ;  /* 0x0000000000ff7f8c */ /* 0x0001e6000d800004 */
.L_x_4:
[----:B------:R-:W-:Y:S05]  /*0270*/  BSYNC.RECONVERGENT B0 ;  /* 0x0000000000007941 */ /* 0x000fea0003800200 */
.L_x_3:
[----:B------:R-:W-:Y:S06]  /*0280*/  BAR.SYNC.DEFER_BLOCKING 0x0 ;  /* 0x0000000000007b1d */ /* 0x000fec0000010000 */
[----:B------:R-:W-:Y:S05]  /*0290*/  @P0 EXIT ;  /* 0x000000000000094d */ /* 0x000fea0003800000 */
[----:B------:R-:W1:Y:S01]  /*02a0*/  S2UR UR5, SR_CgaCtaId ;  /* 0x00000000000579c3 */ /* 0x000e620000008800 */
[----:B------:R-:W-:-:S07]  /*02b0*/  UMOV UR4, 0x400 ;  /* 0x0000040000047882 */ /* 0x000fce0000000000 */
[----:B------:R-:W2:Y:S01]  /*02c0*/  LDC.64 R2, c[0x0][0x390] ;  /* 0x0000e400ff027b82 */ /* 0x000ea20000000a00 */
[----:B-1----:R-:W-:-:S06]  /*02d0*/  ULEA UR4, UR5, UR4, 0x18 ;  /* 0x0000000405047291 */ /* 0x002fcc000f8ec0ff */
[C---:B0-----:R-:W-:Y:S01]  /*02e0*/  LEA R0, R5.reuse, UR4, 0x2 ;  /* 0x0000000405007c11 */ /* 0x041fe2000f8e10ff */
[----:B--2---:R-:W-:-:S07]  /*02f0*/  IMAD.WIDE.U32 R2, R5, 0x4, R2 ;  /* 0x0000000405027825 */ /* 0x004fce00078e0002 */
.L_x_7:
[----:B------:R-:W0:Y:S01]  /*0300*/  LDS R7, [R0] ;  /* 0x0000000000077984 */ /* 0x000e220000000800 */
[----:B------:R-:W-:Y:S01]  /*0310*/  IMAD.IADD R5, R6, 0x1, R5 ;  /* 0x0000000106057824 */ /* 0x000fe200078e0205 */
[----:B------:R-:W-:Y:S04]  /*0320*/  BSSY.RECONVERGENT B0, `(.L_x_5) ;  /* 0x0000005000007945 */ /* 0x000fe80003800200 */
[----:B------:R-:W-:Y:S02]  /*0330*/  ISETP.GE.U32.AND P1, PT, R5, 0x7, PT ;  /* 0x000000070500780c */ /* 0x000fe40003f26070 */
[----:B0-----:R-:W-:-:S13]  /*0340*/  ISETP.NE.AND P0, PT, R7, RZ, PT ;  /* 0x000000ff0700720c */ /* 0x001fda0003f05270 */
[----:B------:R-:W-:Y:S05]  /*0350*/  @!P0 BRA `(.L_x_6) ;  /* 0x0000000000048947 */ /* 0x000fea0003800000 */
[----:B------:R0:W-:Y:S02]  /*0360*/  REDG.E.ADD.STRONG.GPU desc[UR6][R2.64], R7 ;  /* 0x000000070200798e */ /* 0x0001e4000c12e106 */
.L_x_6:
[----:B------:R-:W-:Y:S05]  /*0370*/  BSYNC.RECONVERGENT B0 ;  /* 0x0000000000007941 */ /* 0x000fea0003800200 */
.L_x_5:
[C---:B------:R-:W-:Y:S02]  /*0380*/  IMAD R0, R6.reuse, 0x4, R0 ;  /* 0x0000000406007824 */ /* 0x040fe400078e0200 */
[----:B0-----:R-:W-:Y:S01]  /*0390*/  IMAD.WIDE.U32 R2, R6, 0x4, R2 ;  /* 0x0000000406027825 */ /* 0x001fe200078e0002 */
[----:B------:R-:W-:Y:S06]  /*03a0*/  @!P1 BRA `(.L_x_7) ;  /* 0xfffffffc00d49947 */ /* 0x000fec000383ffff */
[----:B------:R-:W-:Y:S05]  /*03b0*/  EXIT ;  /* 0x000000000000794d */ /* 0x000fea0003800000 */
.L_x_8:
[----:B------:R-:W-:-:S00]  /*03c0*/  BRA `(.L_x_8) ;  /* 0xfffffffc00fc7947 */ /* 0x000fc0000383ffff */
[----:B------:R-:W-:-:S00]  /*03d0*/  NOP ;  /* 0x0000000000007918 */ /* 0x000fc00000000000 */
        /* <DEDUP_REMOVED lines=10> */
.L_x_9:


//--------------------- .nv.shared._Z25histogram_parallel_sharedPcjPj --------------------------
	.section	.nv.shared._Z25histogram_parallel_sharedPcjPj,"aw",@nobits
	.sectionflags	@""
	.align	4
.nv.shared._Z25histogram_parallel_sharedPcjPj:
	.zero		1052


//--------------------- .nv.shared.reserved.0     --------------------------
	.section	.nv.shared.reserved.0,"aw",@nobits
	.weak		__nv_reservedSMEM_offset_0_alias
	.size		__nv_reservedSMEM_offset_0_alias, 0, 64
	.other		__nv_reservedSMEM_offset_0_alias,@"STO_CUDA_RESERVED_SHARED STV_DEFAULT"
__nv_reservedSMEM_offset_0_alias:
	.zero		0
	.zero		64


//--------------------- .nv.constant0._Z25histogram_parallel_sharedPcjPj --------------------------
	.section	.nv.constant0._Z25histogram_parallel_sharedPcjPj,"a",@progbits
	.sectionflags	@""
	.align	4
.nv.constant0._Z25histogram_parallel_sharedPcjPj:
	.zero		920


//--------------------- SYMBOLS --------------------------

	.type		.nv.reservedSmem.offset0,@object
	.size		.nv.reservedSmem.offset0,0x4
	.type		.nv.reservedSmem.cap,@object
	.size		.nv.reservedSmem.cap,0x4
